//
// Generated by NVIDIA NVVM Compiler
//
// Compiler Build ID: CL-36424714
// Cuda compilation tools, release 13.0, V13.0.88
// Based on NVVM 20.0.0
//

.version 9.0
.target sm_100
.address_size 64

	// .globl	_Z10calculatorPdS_

.visible .entry _Z10calculatorPdS_(
	.param .u64 .ptr .align 1 _Z10calculatorPdS__param_0,
	.param .u64 .ptr .align 1 _Z10calculatorPdS__param_1
)
{
	.reg .b32 	%r<5>;
	.reg .b64 	%rd<8>;
	.reg .b64 	%fd<8>;

	ld.param.u64 	%rd1, [_Z10calculatorPdS__param_0];
	ld.param.u64 	%rd2, [_Z10calculatorPdS__param_1];
	cvta.to.global.u64 	%rd3, %rd2;
	cvta.to.global.u64 	%rd4, %rd1;
	mov.u32 	%r1, %ctaid.x;
	mov.u32 	%r2, %ntid.x;
	mov.u32 	%r3, %tid.x;
	mad.lo.s32 	%r4, %r1, %r2, %r3;
	mul.wide.s32 	%rd5, %r4, 8;
	add.s64 	%rd6, %rd4, %rd5;
	ld.global.f64 	%fd1, [%rd6+8];
	ld.global.f64 	%fd2, [%rd6];
	add.f64 	%fd3, %fd1, %fd1;
	sub.f64 	%fd4, %fd2, %fd3;
	ld.global.f64 	%fd5, [%rd6+16];
	add.f64 	%fd6, %fd4, %fd5;
	fma.rn.f64 	%fd7, %fd6, 0d3FDCCCCCCCCCCCCB, %fd1;
	add.s64 	%rd7, %rd3, %rd5;
	st.global.f64 	[%rd7+8], %fd7;
	ret;

}


// ===== COMPILED SASS (sm_100) =====

	.target	sm_100

	.elftype	@"ET_EXEC"


//--------------------- .note.nv.tkinfo           --------------------------
	.section	.note.nv.tkinfo,"",@"SHT_NOTE"
	.sectionflags	@"SHF_NOTE_NV_TKINFO"
	.tkinfo
        /*0018*/ 	.word	0x00000002
        /*0030*/ 	.string	""
        /*0030*/ 	.string	"ptxas"
        /*0030*/ 	.string	"Cuda compilation tools, release 13.0, V13.0.88"
        /*0030*/ 	.string	"Build cuda_13.0.r13.0/compiler.36424714_0"
        /*0030*/ 	.string	"-arch sm_100 -m 64 "



//--------------------- .note.nv.cuinfo           --------------------------
	.section	.note.nv.cuinfo,"",@"SHT_NOTE"
	.sectionflags	@"SHF_NOTE_NV_CUINFO"
        /*0018*/ 	.short	0x0002
        /*001a*/ 	.short	0x0064
        /*001c*/ 	.short	0x0082
	.zero		2


//--------------------- .nv.info                  --------------------------
	.section	.nv.info,"",@"SHT_CUDA_INFO"
	.align	4


	//----- nvinfo : EIATTR_REGCOUNT
	.align		4
        /*0000*/ 	.byte	0x04, 0x2f
        /*0002*/ 	.short	(.L_1 - .L_0)
	.align		4
.L_0:
        /*0004*/ 	.word	index@(_Z10calculatorPdS_)
        /*0008*/ 	.word	0x00000012


	//----- nvinfo : EIATTR_FRAME_SIZE
	.align		4
.L_1:
        /*000c*/ 	.byte	0x04, 0x11
        /*000e*/ 	.short	(.L_3 - .L_2)
	.align		4
.L_2:
        /*0010*/ 	.word	index@(_Z10calculatorPdS_)
        /*0014*/ 	.word	0x00000000


	//----- nvinfo : EIATTR_MIN_STACK_SIZE
	.align		4
.L_3:
        /*0018*/ 	.byte	0x04, 0x12
        /*001a*/ 	.short	(.L_5 - .L_4)
	.align		4
.L_4:
        /*001c*/ 	.word	index@(_Z10calculatorPdS_)
        /*0020*/ 	.word	0x00000000
.L_5:


//--------------------- .nv.compat                --------------------------
	.section	.nv.compat,"",@"SHT_CUDA_COMPAT_INFO"
	.align	4
        /*0000*/ 	.byte	0x02, 0x09, 0x00, 0x00, 0x02, 0x02, 0x01, 0x00, 0x02, 0x05, 0x05, 0x00, 0x03, 0x07, 0x01, 0x01
        /*0010*/ 	.byte	0x02, 0x03, 0x00, 0x00, 0x02, 0x06, 0x01, 0x00, 0x04, 0x0b, 0x08, 0x00, 0x01, 0x00, 0x00, 0x00
        /*0020*/ 	.byte	0x00, 0x00, 0x00, 0x00


//--------------------- .nv.info._Z10calculatorPdS_ --------------------------
	.section	.nv.info._Z10calculatorPdS_,"",@"SHT_CUDA_INFO"
	.sectionflags	@""
	.align	4


	//----- nvinfo : EIATTR_CUDA_API_VERSION
	.align		4
        /*0000*/ 	.byte	0x04, 0x37
        /*0002*/ 	.short	(.L_7 - .L_6)
.L_6:
        /*0004*/ 	.word	0x00000082


	//----- nvinfo : EIATTR_KPARAM_INFO
	.align		4
.L_7:
        /*0008*/ 	.byte	0x04, 0x17
        /*000a*/ 	.short	(.L_9 - .L_8)
.L_8:
        /*000c*/ 	.word	0x00000000
        /*0010*/ 	.short	0x0001
        /*0012*/ 	.short	0x0008
        /*0014*/ 	.byte	0x00, 0xf5, 0x21, 0x00


	//----- nvinfo : EIATTR_KPARAM_INFO
	.align		4
.L_9:
        /*0018*/ 	.byte	0x04, 0x17
        /*001a*/ 	.short	(.L_11 - .L_10)
.L_10:
        /*001c*/ 	.word	0x00000000
        /*0020*/ 	.short	0x0000
        /*0022*/ 	.short	0x0000
        /*0024*/ 	.byte	0x00, 0xf5, 0x21, 0x00


	//----- nvinfo : EIATTR_SPARSE_MMA_MASK
	.align		4
.L_11:
        /*0028*/ 	.byte	0x03, 0x50
        /*002a*/ 	.short	0x0000


	//----- nvinfo : EIATTR_MAXREG_COUNT
	.align		4
        /*002c*/ 	.byte	0x03, 0x1b
        /*002e*/ 	.short	0x00ff


	//----- nvinfo : EIATTR_MERCURY_ISA_VERSION
	.align		4
        /*0030*/ 	.byte	0x03, 0x5f
        /*0032*/ 	.short	0x0101


	//----- nvinfo : EIATTR_VRC_CTA_INIT_COUNT
	.align		4
        /*0034*/ 	.byte	0x02, 0x4a
	.zero		1
	.zero		1


	//----- nvinfo : EIATTR_EXIT_INSTR_OFFSETS
	.align		4
        /*0038*/ 	.byte	0x04, 0x1c
        /*003a*/ 	.short	(.L_13 - .L_12)


	//   ....[0]....
.L_12:
        /*003c*/ 	.word	0x00000140


	//----- nvinfo : EIATTR_CBANK_PARAM_SIZE
	.align		4
.L_13:
        /*0040*/ 	.byte	0x03, 0x19
        /*0042*/ 	.short	0x0010


	//----- nvinfo : EIATTR_PARAM_CBANK
	.align		4
        /*0044*/ 	.byte	0x04, 0x0a
        /*0046*/ 	.short	(.L_15 - .L_14)
	.align		4
.L_14:
        /*0048*/ 	.word	index@(.nv.constant0._Z10calculatorPdS_)
        /*004c*/ 	.short	0x0380
        /*004e*/ 	.short	0x0010


	//----- nvinfo : EIATTR_SW_WAR
	.align		4
.L_15:
        /*0050*/ 	.byte	0x04, 0x36
        /*0052*/ 	.short	(.L_17 - .L_16)
.L_16:
        /*0054*/ 	.word	0x00000008
.L_17:


//--------------------- .nv.callgraph             --------------------------
	.section	.nv.callgraph,"",@"SHT_CUDA_CALLGRAPH"
	.align	4
	.sectionentsize	8
	.align		4
        /*0000*/ 	.word	0x00000000
	.align		4
        /*0004*/ 	.word	0xffffffff
	.align		4
        /*0008*/ 	.word	0x00000000
	.align		4
        /*000c*/ 	.word	0xfffffffe
	.align		4
        /*0010*/ 	.word	0x00000000
	.align		4
        /*0014*/ 	.word	0xfffffffd
	.align		4
        /*0018*/ 	.word	0x00000000
	.align		4
        /*001c*/ 	.word	0xfffffffc


//--------------------- .text._Z10calculatorPdS_  --------------------------
	.section	.text._Z10calculatorPdS_,"ax",@progbits
	.align	128
        .global         _Z10calculatorPdS_
        .type           _Z10calculatorPdS_,@function
        .size           _Z10calculatorPdS_,(.L_x_1 - _Z10calculatorPdS_)
        .other          _Z10calculatorPdS_,@"STO_CUDA_ENTRY STV_DEFAULT"
_Z10calculatorPdS_:
.text._Z10calculatorPdS_:
[----:B------:R-:W-:Y:S01]  /*0000*/  LDC R1, c[0x0][0x37c] ;  /* 0x0000df00ff017b82 */ /* 0x000fe20000000800 */
[----:B------:R-:W0:Y:S07]  /*0010*/  S2R R0, SR_TID.X ;  /* 0x0000000000007919 */ /* 0x000e2e0000002100 */
[----:B------:R-:W0:Y:S01]  /*0020*/  S2UR UR6, SR_CTAID.X ;  /* 0x00000000000679c3 */ /* 0x000e220000002500 */
[----:B------:R-:W1:Y:S07]  /*0030*/  LDCU.64 UR4, c[0x0][0x358] ;  /* 0x00006b00ff0477ac */ /* 0x000e6e0008000a00 */
[----:B------:R-:W0:Y:S08]  /*0040*/  LDC R15, c[0x0][0x360] ;  /* 0x0000d800ff0f7b82 */ /* 0x000e300000000800 */
[----:B------:R-:W2:Y:S08]  /*0050*/  LDC.64 R2, c[0x0][0x380] ;  /* 0x0000e000ff027b82 */ /* 0x000eb00000000a00 */
[----:B------:R-:W3:Y:S01]  /*0060*/  LDC.64 R12, c[0x0][0x388] ;  /* 0x0000e200ff0c7b82 */ /* 0x000ee20000000a00 */
[----:B0-----:R-:W-:-:S04]  /*0070*/  IMAD R15, R15, UR6, R0 ;  /* 0x000000060f0f7c24 */ /* 0x001fc8000f8e0200 */
[----:B--2---:R-:W-:-:S05]  /*0080*/  IMAD.WIDE R2, R15, 0x8, R2 ;  /* 0x000000080f027825 */ /* 0x004fca00078e0202 */
[----:B-1----:R-:W2:Y:S04]  /*0090*/  LDG.E.64 R4, desc[UR4][R2.64+0x8] ;  /* 0x0000080402047981 */ /* 0x002ea8000c1e1b00 */
[----:B------:R-:W4:Y:S04]  /*00a0*/  LDG.E.64 R6, desc[UR4][R2.64] ;  /* 0x0000000402067981 */ /* 0x000f28000c1e1b00 */
[----:B------:R-:W5:Y:S01]  /*00b0*/  LDG.E.64 R10, desc[UR4][R2.64+0x10] ;  /* 0x00001004020a7981 */ /* 0x000f62000c1e1b00 */
[----:B------:R-:W-:Y:S01]  /*00c0*/  UMOV UR6, 0xcccccccb ;  /* 0xcccccccb00067882 */ /* 0x000fe20000000000 */
[----:B------:R-:W-:Y:S01]  /*00d0*/  UMOV UR7, 0x3fdccccc ;  /* 0x3fdccccc00077882 */ /* 0x000fe20000000000 */
[----:B--2---:R-:W-:-:S08]  /*00e0*/  DADD R8, R4, R4 ;  /* 0x0000000004087229 */ /* 0x004fd00000000004 */
[----:B----4-:R-:W-:-:S08]  /*00f0*/  DADD R6, R6, -R8 ;  /* 0x0000000006067229 */ /* 0x010fd00000000808 */
[----:B-----5:R-:W-:-:S08]  /*0100*/  DADD R6, R6, R10 ;  /* 0x0000000006067229 */ /* 0x020fd0000000000a */
[----:B------:R-:W-:Y:S01]  /*0110*/  DFMA R6, R6, UR6, R4 ;  /* 0x0000000606067c2b */ /* 0x000fe20008000004 */
[----:B---3--:R-:W-:-:S06]  /*0120*/  IMAD.WIDE R4, R15, 0x8, R12 ;  /* 0x000000080f047825 */ /* 0x008fcc00078e020c */
[----:B------:R-:W-:Y:S01]  /*0130*/  STG.E.64 desc[UR4][R4.64+0x8], R6 ;  /* 0x0000080604007986 */ /* 0x000fe2000c101b04 */
[----:B------:R-:W-:Y:S05]  /*0140*/  EXIT ;  /* 0x000000000000794d */ /* 0x000fea0003800000 */
.L_x_0:
[----:B------:R-:W-:-:S00]  /*0150*/  BRA `(.L_x_0) ;  /* 0xfffffffc00fc7947 */ /* 0x000fc0000383ffff */
[----:B------:R-:W-:-:S00]  /*0160*/  NOP ;  /* 0x0000000000007918 */ /* 0x000fc00000000000 */
        /* <DEDUP_REMOVED lines=9> */
.L_x_1:


//--------------------- .nv.shared.reserved.0     --------------------------
	.section	.nv.shared.reserved.0,"aw",@nobits
	.weak		__nv_reservedSMEM_offset_0_alias
	.size		__nv_reservedSMEM_offset_0_alias, 0, 64
	.other		__nv_reservedSMEM_offset_0_alias,@"STO_CUDA_RESERVED_SHARED STV_DEFAULT"
__nv_reservedSMEM_offset_0_alias:
	.zero		0
	.zero		64


//--------------------- .nv.constant0._Z10calculatorPdS_ --------------------------
	.section	.nv.constant0._Z10calculatorPdS_,"a",@progbits
	.sectionflags	@""
	.align	4
.nv.constant0._Z10calculatorPdS_:
	.zero		912


//--------------------- SYMBOLS --------------------------

	.type		.nv.reservedSmem.offset0,@object
	.size		.nv.reservedSmem.offset0,0x4
